//
// Generated by NVIDIA NVVM Compiler
//
// Compiler Build ID: CL-36424714
// Cuda compilation tools, release 13.0, V13.0.88
// Based on NVVM 20.0.0
//

.version 9.0
.target sm_100
.address_size 64

	// .globl	_Z10Kernel_borPfS_ii

.visible .entry _Z10Kernel_borPfS_ii(
	.param .u64 .ptr .align 1 _Z10Kernel_borPfS_ii_param_0,
	.param .u64 .ptr .align 1 _Z10Kernel_borPfS_ii_param_1,
	.param .u32 _Z10Kernel_borPfS_ii_param_2,
	.param .u32 _Z10Kernel_borPfS_ii_param_3
)
{
	.reg .pred 	%p<32>;
	.reg .b32 	%r<79>;
	.reg .b32 	%f<28>;
	.reg .b64 	%rd<26>;

	ld.param.u64 	%rd7, [_Z10Kernel_borPfS_ii_param_0];
	ld.param.u64 	%rd6, [_Z10Kernel_borPfS_ii_param_1];
	ld.param.u32 	%r42, [_Z10Kernel_borPfS_ii_param_2];
	ld.param.u32 	%r44, [_Z10Kernel_borPfS_ii_param_3];
	cvta.to.global.u64 	%rd1, %rd7;
	mov.u32 	%r45, %ctaid.x;
	mov.u32 	%r46, %ntid.x;
	mov.u32 	%r47, %tid.x;
	mad.lo.s32 	%r1, %r45, %r46, %r47;
	mov.u32 	%r48, %ctaid.y;
	mov.u32 	%r49, %ntid.y;
	mov.u32 	%r50, %tid.y;
	mad.lo.s32 	%r51, %r48, %r49, %r50;
	setp.ge.s32 	%p3, %r1, %r42;
	setp.ge.s32 	%p4, %r51, %r44;
	or.pred  	%p5, %p3, %p4;
	@%p5 bra 	$L__BB0_20;
	setp.eq.s32 	%p6, %r51, 0;
	add.s32 	%r53, %r51, -1;
	mul.lo.s32 	%r3, %r53, %r42;
	setp.lt.s32 	%p7, %r1, 1;
	cvt.s64.s32 	%rd8, %r3;
	cvt.s64.s32 	%rd2, %r1;
	add.s64 	%rd9, %rd2, %rd8;
	shl.b64 	%rd10, %rd9, 2;
	add.s64 	%rd3, %rd1, %rd10;
	mov.b32 	%r63, 0;
	or.pred  	%p8, %p6, %p7;
	mov.u32 	%r64, %r63;
	@%p8 bra 	$L__BB0_3;
	ld.global.f32 	%f1, [%rd3+-4];
	add.f32 	%f2, %f1, 0f00000000;
	cvt.rzi.s32.f32 	%r63, %f2;
	mov.b32 	%r64, 1;
$L__BB0_3:
	setp.eq.s32 	%p9, %r51, 0;
	setp.lt.s32 	%p10, %r1, 0;
	or.pred  	%p11, %p9, %p10;
	@%p11 bra 	$L__BB0_5;
	add.s32 	%r55, %r1, %r3;
	mul.wide.s32 	%rd11, %r55, 4;
	add.s64 	%rd12, %rd1, %rd11;
	ld.global.f32 	%f3, [%rd12];
	cvt.rn.f32.s32 	%f4, %r63;
	add.f32 	%f5, %f3, %f4;
	cvt.rzi.s32.f32 	%r63, %f5;
	add.s32 	%r64, %r64, 1;
$L__BB0_5:
	setp.eq.s32 	%p12, %r51, 0;
	add.s32 	%r56, %r1, 1;
	setp.gt.s32 	%p13, %r1, -2;
	setp.lt.s32 	%p14, %r56, %r42;
	and.pred  	%p1, %p13, %p14;
	not.pred 	%p16, %p1;
	or.pred  	%p17, %p12, %p16;
	@%p17 bra 	$L__BB0_7;
	ld.global.f32 	%f6, [%rd3+4];
	cvt.rn.f32.s32 	%f7, %r63;
	add.f32 	%f8, %f6, %f7;
	cvt.rzi.s32.f32 	%r63, %f8;
	add.s32 	%r64, %r64, 1;
$L__BB0_7:
	setp.gt.s32 	%p18, %r1, 0;
	mul.lo.s32 	%r15, %r51, %r42;
	setp.le.s32 	%p19, %r1, %r42;
	and.pred  	%p2, %p18, %p19;
	cvt.s64.s32 	%rd13, %r15;
	add.s64 	%rd14, %rd2, %rd13;
	shl.b64 	%rd15, %rd14, 2;
	add.s64 	%rd4, %rd1, %rd15;
	not.pred 	%p20, %p2;
	@%p20 bra 	$L__BB0_9;
	ld.global.f32 	%f9, [%rd4+-4];
	cvt.rn.f32.s32 	%f10, %r63;
	add.f32 	%f11, %f9, %f10;
	cvt.rzi.s32.f32 	%r63, %f11;
	add.s32 	%r64, %r64, 1;
$L__BB0_9:
	setp.lt.s32 	%p21, %r1, 0;
	@%p21 bra 	$L__BB0_11;
	add.s32 	%r57, %r1, %r15;
	mul.wide.s32 	%rd16, %r57, 4;
	add.s64 	%rd17, %rd1, %rd16;
	ld.global.f32 	%f12, [%rd17];
	cvt.rn.f32.s32 	%f13, %r63;
	add.f32 	%f14, %f12, %f13;
	cvt.rzi.s32.f32 	%r63, %f14;
	add.s32 	%r64, %r64, 1;
$L__BB0_11:
	@%p16 bra 	$L__BB0_13;
	ld.global.f32 	%f15, [%rd4+4];
	cvt.rn.f32.s32 	%f16, %r63;
	add.f32 	%f17, %f15, %f16;
	cvt.rzi.s32.f32 	%r63, %f17;
	add.s32 	%r64, %r64, 1;
$L__BB0_13:
	add.s32 	%r28, %r51, 1;
	setp.ge.u32 	%p23, %r28, %r44;
	add.s32 	%r29, %r15, %r42;
	cvt.s64.s32 	%rd18, %r29;
	add.s64 	%rd19, %rd2, %rd18;
	shl.b64 	%rd20, %rd19, 2;
	add.s64 	%rd5, %rd1, %rd20;
	or.pred  	%p25, %p23, %p20;
	@%p25 bra 	$L__BB0_15;
	ld.global.f32 	%f18, [%rd5+-4];
	cvt.rn.f32.s32 	%f19, %r63;
	add.f32 	%f20, %f18, %f19;
	cvt.rzi.s32.f32 	%r63, %f20;
	add.s32 	%r64, %r64, 1;
$L__BB0_15:
	setp.ge.u32 	%p26, %r28, %r44;
	setp.lt.s32 	%p27, %r1, 0;
	or.pred  	%p28, %p26, %p27;
	@%p28 bra 	$L__BB0_17;
	add.s32 	%r58, %r1, %r29;
	mul.wide.s32 	%rd21, %r58, 4;
	add.s64 	%rd22, %rd1, %rd21;
	ld.global.f32 	%f21, [%rd22];
	cvt.rn.f32.s32 	%f22, %r63;
	add.f32 	%f23, %f21, %f22;
	cvt.rzi.s32.f32 	%r63, %f23;
	add.s32 	%r64, %r64, 1;
$L__BB0_17:
	setp.ge.u32 	%p29, %r28, %r44;
	or.pred  	%p31, %p29, %p16;
	@%p31 bra 	$L__BB0_19;
	ld.global.f32 	%f24, [%rd5+4];
	cvt.rn.f32.s32 	%f25, %r63;
	add.f32 	%f26, %f24, %f25;
	cvt.rzi.s32.f32 	%r63, %f26;
	add.s32 	%r64, %r64, 1;
$L__BB0_19:
	div.s32 	%r59, %r63, %r64;
	cvt.rn.f32.s32 	%f27, %r59;
	add.s32 	%r60, %r15, %r1;
	cvta.to.global.u64 	%rd23, %rd6;
	mul.wide.s32 	%rd24, %r60, 4;
	add.s64 	%rd25, %rd23, %rd24;
	st.global.f32 	[%rd25], %f27;
$L__BB0_20:
	ret;

}


// ===== COMPILED SASS (sm_100) =====

	.target	sm_100

	.elftype	@"ET_EXEC"


//--------------------- .note.nv.tkinfo           --------------------------
	.section	.note.nv.tkinfo,"",@"SHT_NOTE"
	.sectionflags	@"SHF_NOTE_NV_TKINFO"
	.tkinfo
        /*0018*/ 	.word	0x00000002
        /*0030*/ 	.string	""
        /*0030*/ 	.string	"ptxas"
        /*0030*/ 	.string	"Cuda compilation tools, release 13.0, V13.0.88"
        /*0030*/ 	.string	"Build cuda_13.0.r13.0/compiler.36424714_0"
        /*0030*/ 	.string	"-arch sm_100 -m 64 "



//--------------------- .note.nv.cuinfo           --------------------------
	.section	.note.nv.cuinfo,"",@"SHT_NOTE"
	.sectionflags	@"SHF_NOTE_NV_CUINFO"
        /*0018*/ 	.short	0x0002
        /*001a*/ 	.short	0x0064
        /*001c*/ 	.short	0x0082
	.zero		2


//--------------------- .nv.info                  --------------------------
	.section	.nv.info,"",@"SHT_CUDA_INFO"
	.align	4


	//----- nvinfo : EIATTR_REGCOUNT
	.align		4
        /*0000*/ 	.byte	0x04, 0x2f
        /*0002*/ 	.short	(.L_1 - .L_0)
	.align		4
.L_0:
        /*0004*/ 	.word	index@(_Z10Kernel_borPfS_ii)
        /*0008*/ 	.word	0x00000018


	//----- nvinfo : EIATTR_FRAME_SIZE
	.align		4
.L_1:
        /*000c*/ 	.byte	0x04, 0x11
        /*000e*/ 	.short	(.L_3 - .L_2)
	.align		4
.L_2:
        /*0010*/ 	.word	index@(_Z10Kernel_borPfS_ii)
        /*0014*/ 	.word	0x00000000


	//----- nvinfo : EIATTR_MIN_STACK_SIZE
	.align		4
.L_3:
        /*0018*/ 	.byte	0x04, 0x12
        /*001a*/ 	.short	(.L_5 - .L_4)
	.align		4
.L_4:
        /*001c*/ 	.word	index@(_Z10Kernel_borPfS_ii)
        /*0020*/ 	.word	0x00000000
.L_5:


//--------------------- .nv.compat                --------------------------
	.section	.nv.compat,"",@"SHT_CUDA_COMPAT_INFO"
	.align	4
        /*0000*/ 	.byte	0x02, 0x09, 0x00, 0x00, 0x02, 0x02, 0x01, 0x00, 0x02, 0x05, 0x05, 0x00, 0x03, 0x07, 0x01, 0x01
        /*0010*/ 	.byte	0x02, 0x03, 0x00, 0x00, 0x02, 0x06, 0x01, 0x00, 0x04, 0x0b, 0x08, 0x00, 0x09, 0x00, 0x00, 0x00
        /*0020*/ 	.byte	0x00, 0x00, 0x00, 0x00


//--------------------- .nv.info._Z10Kernel_borPfS_ii --------------------------
	.section	.nv.info._Z10Kernel_borPfS_ii,"",@"SHT_CUDA_INFO"
	.sectionflags	@""
	.align	4


	//----- nvinfo : EIATTR_CUDA_API_VERSION
	.align		4
        /*0000*/ 	.byte	0x04, 0x37
        /*0002*/ 	.short	(.L_7 - .L_6)
.L_6:
        /*0004*/ 	.word	0x00000082


	//----- nvinfo : EIATTR_KPARAM_INFO
	.align		4
.L_7:
        /*0008*/ 	.byte	0x04, 0x17
        /*000a*/ 	.short	(.L_9 - .L_8)
.L_8:
        /*000c*/ 	.word	0x00000000
        /*0010*/ 	.short	0x0003
        /*0012*/ 	.short	0x0014
        /*0014*/ 	.byte	0x00, 0xf0, 0x11, 0x00


	//----- nvinfo : EIATTR_KPARAM_INFO
	.align		4
.L_9:
        /*0018*/ 	.byte	0x04, 0x17
        /*001a*/ 	.short	(.L_11 - .L_10)
.L_10:
        /*001c*/ 	.word	0x00000000
        /*0020*/ 	.short	0x0002
        /*0022*/ 	.short	0x0010
        /*0024*/ 	.byte	0x00, 0xf0, 0x11, 0x00


	//----- nvinfo : EIATTR_KPARAM_INFO
	.align		4
.L_11:
        /*0028*/ 	.byte	0x04, 0x17
        /*002a*/ 	.short	(.L_13 - .L_12)
.L_12:
        /*002c*/ 	.word	0x00000000
        /*0030*/ 	.short	0x0001
        /*0032*/ 	.short	0x0008
        /*0034*/ 	.byte	0x00, 0xf5, 0x21, 0x00


	//----- nvinfo : EIATTR_KPARAM_INFO
	.align		4
.L_13:
        /*0038*/ 	.byte	0x04, 0x17
        /*003a*/ 	.short	(.L_15 - .L_14)
.L_14:
        /*003c*/ 	.word	0x00000000
        /*0040*/ 	.short	0x0000
        /*0042*/ 	.short	0x0000
        /*0044*/ 	.byte	0x00, 0xf5, 0x21, 0x00


	//----- nvinfo : EIATTR_SPARSE_MMA_MASK
	.align		4
.L_15:
        /*0048*/ 	.byte	0x03, 0x50
        /*004a*/ 	.short	0x0000


	//----- nvinfo : EIATTR_MAXREG_COUNT
	.align		4
        /*004c*/ 	.byte	0x03, 0x1b
        /*004e*/ 	.short	0x00ff


	//----- nvinfo : EIATTR_MERCURY_ISA_VERSION
	.align		4
        /*0050*/ 	.byte	0x03, 0x5f
        /*0052*/ 	.short	0x0101


	//----- nvinfo : EIATTR_VRC_CTA_INIT_COUNT
	.align		4
        /*0054*/ 	.byte	0x02, 0x4a
	.zero		1
	.zero		1


	//----- nvinfo : EIATTR_EXIT_INSTR_OFFSETS
	.align		4
        /*0058*/ 	.byte	0x04, 0x1c
        /*005a*/ 	.short	(.L_17 - .L_16)


	//   ....[0]....
.L_16:
        /*005c*/ 	.word	0x000000c0


	//   ....[1]....
        /*0060*/ 	.word	0x00000820


	//----- nvinfo : EIATTR_CBANK_PARAM_SIZE
	.align		4
.L_17:
        /*0064*/ 	.byte	0x03, 0x19
        /*0066*/ 	.short	0x0018


	//----- nvinfo : EIATTR_PARAM_CBANK
	.align		4
        /*0068*/ 	.byte	0x04, 0x0a
        /*006a*/ 	.short	(.L_19 - .L_18)
	.align		4
.L_18:
        /*006c*/ 	.word	index@(.nv.constant0._Z10Kernel_borPfS_ii)
        /*0070*/ 	.short	0x0380
        /*0072*/ 	.short	0x0018


	//----- nvinfo : EIATTR_SW_WAR
	.align		4
.L_19:
        /*0074*/ 	.byte	0x04, 0x36
        /*0076*/ 	.short	(.L_21 - .L_20)
.L_20:
        /*0078*/ 	.word	0x00000008
.L_21:


//--------------------- .nv.callgraph             --------------------------
	.section	.nv.callgraph,"",@"SHT_CUDA_CALLGRAPH"
	.align	4
	.sectionentsize	8
	.align		4
        /*0000*/ 	.word	0x00000000
	.align		4
        /*0004*/ 	.word	0xffffffff
	.align		4
        /*0008*/ 	.word	0x00000000
	.align		4
        /*000c*/ 	.word	0xfffffffe
	.align		4
        /*0010*/ 	.word	0x00000000
	.align		4
        /*0014*/ 	.word	0xfffffffd
	.align		4
        /*0018*/ 	.word	0x00000000
	.align		4
        /*001c*/ 	.word	0xfffffffc


//--------------------- .text._Z10Kernel_borPfS_ii --------------------------
	.section	.text._Z10Kernel_borPfS_ii,"ax",@progbits
	.align	128
        .global         _Z10Kernel_borPfS_ii
        .type           _Z10Kernel_borPfS_ii,@function
        .size           _Z10Kernel_borPfS_ii,(.L_x_1 - _Z10Kernel_borPfS_ii)
        .other          _Z10Kernel_borPfS_ii,@"STO_CUDA_ENTRY STV_DEFAULT"
_Z10Kernel_borPfS_ii:
.text._Z10Kernel_borPfS_ii:
[----:B------:R-:W-:Y:S01]  /*0000*/  LDC R1, c[0x0][0x37c] ;  /* 0x0000df00ff017b82 */ /* 0x000fe20000000800 */
[----:B------:R-:W0:Y:S07]  /*0010*/  S2R R0, SR_TID.Y ;  /* 0x0000000000007919 */ /* 0x000e2e0000002200 */
[----:B------:R-:W1:Y:S01]  /*0020*/  LDC R4, c[0x0][0x360] ;  /* 0x0000d800ff047b82 */ /* 0x000e620000000800 */
[----:B------:R-:W2:Y:S01]  /*0030*/  LDCU.64 UR6, c[0x0][0x390] ;  /* 0x00007200ff0677ac */ /* 0x000ea20008000a00 */
[----:B------:R-:W1:Y:S06]  /*0040*/  S2R R5, SR_TID.X ;  /* 0x0000000000057919 */ /* 0x000e6c0000002100 */
[----:B------:R-:W0:Y:S08]  /*0050*/  S2UR UR5, SR_CTAID.Y ;  /* 0x00000000000579c3 */ /* 0x000e300000002600 */
[----:B------:R-:W0:Y:S08]  /*0060*/  LDC R3, c[0x0][0x364] ;  /* 0x0000d900ff037b82 */ /* 0x000e300000000800 */
[----:B------:R-:W1:Y:S01]  /*0070*/  S2UR UR4, SR_CTAID.X ;  /* 0x00000000000479c3 */ /* 0x000e620000002500 */
[----:B0-----:R-:W-:-:S05]  /*0080*/  IMAD R3, R3, UR5, R0 ;  /* 0x0000000503037c24 */ /* 0x001fca000f8e0200 */
[----:B--2---:R-:W-:Y:S01]  /*0090*/  ISETP.GE.AND P0, PT, R3, UR7, PT ;  /* 0x0000000703007c0c */ /* 0x004fe2000bf06270 */
[----:B-1----:R-:W-:-:S05]  /*00a0*/  IMAD R4, R4, UR4, R5 ;  /* 0x0000000404047c24 */ /* 0x002fca000f8e0205 */
[----:B------:R-:W-:-:S13]  /*00b0*/  ISETP.GE.OR P0, PT, R4, UR6, P0 ;  /* 0x0000000604007c0c */ /* 0x000fda0008706670 */
[----:B------:R-:W-:Y:S05]  /*00c0*/  @P0 EXIT ;  /* 0x000000000000094d */ /* 0x000fea0003800000 */
[----:B------:R-:W0:Y:S01]  /*00d0*/  LDCU.64 UR8, c[0x0][0x380] ;  /* 0x00007000ff0877ac */ /* 0x000e220008000a00 */
[C---:B------:R-:W-:Y:S01]  /*00e0*/  VIADD R0, R3.reuse, 0xffffffff ;  /* 0xffffffff03007836 */ /* 0x040fe20000000000 */
[----:B------:R-:W-:Y:S01]  /*00f0*/  ISETP.GE.AND P0, PT, R4, 0x1, PT ;  /* 0x000000010400780c */ /* 0x000fe20003f06270 */
[----:B------:R-:W1:Y:S02]  /*0100*/  LDCU.64 UR4, c[0x0][0x358] ;  /* 0x00006b00ff0477ac */ /* 0x000e640008000a00 */
[----:B------:R-:W-:Y:S01]  /*0110*/  IMAD R5, R0, UR6, RZ ;  /* 0x0000000600057c24 */ /* 0x000fe2000f8e02ff */
[----:B------:R-:W-:Y:S02]  /*0120*/  SHF.R.S32.HI R2, RZ, 0x1f, R4 ;  /* 0x0000001fff027819 */ /* 0x000fe40000011404 */
[----:B------:R-:W-:Y:S02]  /*0130*/  ISETP.EQ.OR P0, PT, R3, RZ, !P0 ;  /* 0x000000ff0300720c */ /* 0x000fe40004702670 */
[----:B------:R-:W-:-:S04]  /*0140*/  IADD3 R0, P1, PT, R4, R5, RZ ;  /* 0x0000000504007210 */ /* 0x000fc80007f3e0ff */
[----:B------:R-:W-:Y:S02]  /*0150*/  LEA.HI.X.SX32 R7, R5, R2, 0x1, P1 ;  /* 0x0000000205077211 */ /* 0x000fe400008f0eff */
[----:B0-----:R-:W-:-:S04]  /*0160*/  LEA R10, P1, R0, UR8, 0x2 ;  /* 0x00000008000a7c11 */ /* 0x001fc8000f8210ff */
[----:B------:R-:W-:-:S05]  /*0170*/  LEA.HI.X R11, R0, UR9, R7, 0x2, P1 ;  /* 0x00000009000b7c11 */ /* 0x000fca00088f1407 */
[----:B-1----:R-:W2:Y:S01]  /*0180*/  @!P0 LDG.E R9, desc[UR4][R10.64+-0x4] ;  /* 0xfffffc040a098981 */ /* 0x002ea2000c1e1900 */
[----:B------:R-:W-:-:S04]  /*0190*/  ISETP.GE.AND P4, PT, R4, RZ, PT ;  /* 0x000000ff0400720c */ /* 0x000fc80003f86270 */
[C---:B------:R-:W-:Y:S01]  /*01a0*/  ISETP.EQ.OR P3, PT, R3.reuse, RZ, !P4 ;  /* 0x000000ff0300720c */ /* 0x040fe20006762670 */
[C---:B------:R-:W-:Y:S02]  /*01b0*/  VIADD R0, R4.reuse, 0x1 ;  /* 0x0000000104007836 */ /* 0x040fe40000000000 */
[----:B------:R-:W-:Y:S01]  /*01c0*/  IMAD R17, R3, UR6, RZ ;  /* 0x0000000603117c24 */ /* 0x000fe2000f8e02ff */
[----:B------:R-:W-:-:S05]  /*01d0*/  ISETP.GT.AND P2, PT, R4, UR6, PT ;  /* 0x0000000604007c0c */ /* 0x000fca000bf44270 */
[----:B------:R-:W0:Y:S04]  /*01e0*/  @P4 LDC.64 R14, c[0x0][0x380] ;  /* 0x0000e000ff0e4b82 */ /* 0x000e280000000a00 */
[----:B------:R-:W-:-:S04]  /*01f0*/  @!P3 IMAD.IADD R5, R4, 0x1, R5 ;  /* 0x000000010405b824 */ /* 0x000fc800078e0205 */
[----:B------:R-:W1:Y:S02]  /*0200*/  @!P3 LDC.64 R12, c[0x0][0x380] ;  /* 0x0000e000ff0cbb82 */ /* 0x000e640000000a00 */
[----:B-1----:R-:W-:-:S05]  /*0210*/  @!P3 IMAD.WIDE R12, R5, 0x4, R12 ;  /* 0x00000004050cb825 */ /* 0x002fca00078e020c */
[----:B------:R1:W3:Y:S01]  /*0220*/  @!P3 LDG.E R5, desc[UR4][R12.64] ;  /* 0x000000040c05b981 */ /* 0x0002e2000c1e1900 */
[----:B------:R-:W-:-:S04]  /*0230*/  ISETP.GE.AND P1, PT, R0, UR6, PT ;  /* 0x0000000600007c0c */ /* 0x000fc8000bf26270 */
[----:B------:R-:W-:-:S04]  /*0240*/  ISETP.GT.AND P1, PT, R4, -0x2, !P1 ;  /* 0xfffffffe0400780c */ /* 0x000fc80004f24270 */
[----:B------:R-:W-:Y:S02]  /*0250*/  ISETP.EQ.OR P5, PT, R3, RZ, !P1 ;  /* 0x000000ff0300720c */ /* 0x000fe40004fa2670 */
[----:B------:R-:W-:-:S11]  /*0260*/  IADD3 R0, P6, PT, R4, R17, RZ ;  /* 0x0000001104007210 */ /* 0x000fd60007fde0ff */
[----:B------:R-:W4:Y:S01]  /*0270*/  @!P5 LDG.E R6, desc[UR4][R10.64+0x4] ;  /* 0x000004040a06d981 */ /* 0x000f22000c1e1900 */
[----:B------:R-:W-:Y:S02]  /*0280*/  ISETP.GT.AND P2, PT, R4, RZ, !P2 ;  /* 0x000000ff0400720c */ /* 0x000fe40005744270 */
[----:B------:R-:W-:Y:S02]  /*0290*/  LEA.HI.X.SX32 R7, R17, R2, 0x1, P6 ;  /* 0x0000000211077211 */ /* 0x000fe400030f0eff */
[----:B-1----:R-:W-:-:S04]  /*02a0*/  LEA R12, P6, R0, UR8, 0x2 ;  /* 0x00000008000c7c11 */ /* 0x002fc8000f8c10ff */
[----:B------:R-:W-:-:S05]  /*02b0*/  LEA.HI.X R13, R0, UR9, R7, 0x2, P6 ;  /* 0x00000009000d7c11 */ /* 0x000fca000b0f1407 */
[----:B------:R-:W5:Y:S01]  /*02c0*/  @P2 LDG.E R7, desc[UR4][R12.64+-0x4] ;  /* 0xfffffc040c072981 */ /* 0x000f62000c1e1900 */
[----:B------:R-:W-:Y:S02]  /*02d0*/  IMAD.IADD R0, R4, 0x1, R17 ;  /* 0x0000000104007824 */ /* 0x000fe400078e0211 */
[----:B------:R-:W-:Y:S01]  /*02e0*/  VIADD R19, R17, UR6 ;  /* 0x0000000611137c36 */ /* 0x000fe20008000000 */
[----:B------:R1:W5:Y:S01]  /*02f0*/  @P1 LDG.E R11, desc[UR4][R12.64+0x4] ;  /* 0x000004040c0b1981 */ /* 0x000362000c1e1900 */
[----:B0-----:R-:W-:-:S05]  /*0300*/  @P4 IMAD.WIDE R14, R0, 0x4, R14 ;  /* 0x00000004000e4825 */ /* 0x001fca00078e020e */
[----:B------:R0:W5:Y:S01]  /*0310*/  @P4 LDG.E R10, desc[UR4][R14.64] ;  /* 0x000000040e0a4981 */ /* 0x000162000c1e1900 */
[----:B------:R-:W-:Y:S01]  /*0320*/  IADD3 R18, P6, PT, R4, R19, RZ ;  /* 0x0000001304127210 */ /* 0x000fe20007fde0ff */
[----:B------:R-:W-:-:S03]  /*0330*/  VIADD R17, R3, 0x1 ;  /* 0x0000000103117836 */ /* 0x000fc60000000000 */
[----:B------:R-:W-:Y:S02]  /*0340*/  LEA.HI.X.SX32 R21, R19, R2, 0x1, P6 ;  /* 0x0000000213157211 */ /* 0x000fe400030f0eff */
[----:B------:R-:W-:-:S04]  /*0350*/  LEA R2, P6, R18, UR8, 0x2 ;  /* 0x0000000812027c11 */ /* 0x000fc8000f8c10ff */
[----:B------:R-:W-:Y:S02]  /*0360*/  LEA.HI.X R3, R18, UR9, R21, 0x2, P6 ;  /* 0x0000000912037c11 */ /* 0x000fe4000b0f1415 */
[----:B------:R-:W-:-:S13]  /*0370*/  ISETP.GE.U32.OR P6, PT, R17, UR7, !P2 ;  /* 0x0000000711007c0c */ /* 0x000fda000d7c6470 */
[----:B------:R-:W5:Y:S01]  /*0380*/  @!P6 LDG.E R14, desc[UR4][R2.64+-0x4] ;  /* 0xfffffc04020ee981 */ /* 0x000f62000c1e1900 */
[----:B--2---:R-:W-:Y:S01]  /*0390*/  @!P0 FADD R16, RZ, R9 ;  /* 0x00000009ff108221 */ /* 0x004fe20000000000 */
[----:B------:R-:W-:Y:S02]  /*03a0*/  CS2R R8, SRZ ;  /* 0x0000000000087805 */ /* 0x000fe4000001ff00 */
[----:B------:R-:W-:-:S04]  /*03b0*/  @!P0 IMAD.MOV.U32 R9, RZ, RZ, 0x1 ;  /* 0x00000001ff098424 */ /* 0x000fc800078e00ff */
[----:B------:R-:W2:Y:S01]  /*03c0*/  @!P0 F2I.TRUNC.NTZ R8, R16 ;  /* 0x0000001000088305 */ /* 0x000ea2000020f100 */
[----:B------:R-:W-:-:S13]  /*03d0*/  ISETP.GE.U32.OR P0, PT, R17, UR7, !P4 ;  /* 0x0000000711007c0c */ /* 0x000fda000e706470 */
[----:B-1----:R-:W1:Y:S01]  /*03e0*/  @!P0 LDC.64 R12, c[0x0][0x380] ;  /* 0x0000e000ff0c8b82 */ /* 0x002e620000000a00 */
[----:B------:R-:W-:Y:S01]  /*03f0*/  @!P0 IMAD.IADD R19, R4, 0x1, R19 ;  /* 0x0000000104138824 */ /* 0x000fe200078e0213 */
[----:B--2---:R-:W-:Y:S01]  /*0400*/  @!P3 I2FP.F32.S32 R18, R8 ;  /* 0x000000080012b245 */ /* 0x004fe20000201400 */
[----:B------:R-:W-:Y:S02]  /*0410*/  @!P3 VIADD R9, R9, 0x1 ;  /* 0x000000010909b836 */ /* 0x000fe40000000000 */
[----:B-1----:R-:W-:-:S05]  /*0420*/  @!P0 IMAD.WIDE R12, R19, 0x4, R12 ;  /* 0x00000004130c8825 */ /* 0x002fca00078e020c */
[----:B------:R1:W2:Y:S01]  /*0430*/  @!P0 LDG.E R4, desc[UR4][R12.64] ;  /* 0x000000040c048981 */ /* 0x0002a2000c1e1900 */
[----:B---3--:R-:W-:-:S04]  /*0440*/  @!P3 FADD R18, R5, R18 ;  /* 0x000000120512b221 */ /* 0x008fc80000000000 */
[----:B------:R-:W0:Y:S01]  /*0450*/  @!P3 F2I.TRUNC.NTZ R8, R18 ;  /* 0x000000120008b305 */ /* 0x000e22000020f100 */
[----:B------:R-:W-:-:S13]  /*0460*/  ISETP.GE.U32.OR P3, PT, R17, UR7, !P1 ;  /* 0x0000000711007c0c */ /* 0x000fda000cf66470 */
[----:B------:R3:W2:Y:S01]  /*0470*/  @!P3 LDG.E R5, desc[UR4][R2.64+0x4] ;  /* 0x000004040205b981 */ /* 0x0006a2000c1e1900 */
[----:B0-----:R-:W-:-:S05]  /*0480*/  @!P5 I2FP.F32.S32 R15, R8 ;  /* 0x00000008000fd245 */ /* 0x001fca0000201400 */
[----:B----4-:R-:W-:-:S04]  /*0490*/  @!P5 FADD R6, R15, R6 ;  /* 0x000000060f06d221 */ /* 0x010fc80000000000 */
[----:B------:R-:W0:Y:S02]  /*04a0*/  @!P5 F2I.TRUNC.NTZ R8, R6 ;  /* 0x000000060008d305 */ /* 0x000e24000020f100 */
[----:B0-----:R-:W-:-:S05]  /*04b0*/  @P2 I2FP.F32.S32 R16, R8 ;  /* 0x0000000800102245 */ /* 0x001fca0000201400 */
[----:B-----5:R-:W-:-:S04]  /*04c0*/  @P2 FADD R7, R16, R7 ;  /* 0x0000000710072221 */ /* 0x020fc80000000000 */
[----:B------:R-:W1:Y:S02]  /*04d0*/  @P2 F2I.TRUNC.NTZ R8, R7 ;  /* 0x0000000700082305 */ /* 0x000e64000020f100 */
[----:B-1----:R-:W-:-:S05]  /*04e0*/  @P4 I2FP.F32.S32 R13, R8 ;  /* 0x00000008000d4245 */ /* 0x002fca0000201400 */
[----:B------:R-:W-:-:S04]  /*04f0*/  @P4 FADD R10, R13, R10 ;  /* 0x0000000a0d0a4221 */ /* 0x000fc80000000000 */
[----:B------:R-:W0:Y:S01]  /*0500*/  @P4 F2I.TRUNC.NTZ R8, R10 ;  /* 0x0000000a00084305 */ /* 0x000e22000020f100 */
[----:B------:R-:W-:-:S04]  /*0510*/  @!P5 VIADD R9, R9, 0x1 ;  /* 0x000000010909d836 */ /* 0x000fc80000000000 */
[----:B------:R-:W-:Y:S01]  /*0520*/  @P2 VIADD R9, R9, 0x1 ;  /* 0x0000000109092836 */ /* 0x000fe20000000000 */
[----:B0-----:R-:W-:-:S05]  /*0530*/  @P1 I2FP.F32.S32 R12, R8 ;  /* 0x00000008000c1245 */ /* 0x001fca0000201400 */
[----:B------:R-:W-:-:S04]  /*0540*/  @P1 FADD R11, R12, R11 ;  /* 0x0000000b0c0b1221 */ /* 0x000fc80000000000 */
[----:B------:R-:W3:Y:S01]  /*0550*/  @P1 F2I.TRUNC.NTZ R8, R11 ;  /* 0x0000000b00081305 */ /* 0x000ee2000020f100 */
[----:B------:R-:W-:-:S04]  /*0560*/  @P4 VIADD R9, R9, 0x1 ;  /* 0x0000000109094836 */ /* 0x000fc80000000000 */
[----:B------:R-:W-:-:S05]  /*0570*/  @P1 VIADD R9, R9, 0x1 ;  /* 0x0000000109091836 */ /* 0x000fca0000000000 */
[----:B------:R-:W-:Y:S02]  /*0580*/  @!P6 IADD3 R9, PT, PT, R9, 0x1, RZ ;  /* 0x000000010909e810 */ /* 0x000fe40007ffe0ff */
[----:B---3--:R-:W-:-:S03]  /*0590*/  @!P6 I2FP.F32.S32 R3, R8 ;  /* 0x000000080003e245 */ /* 0x008fc60000201400 */
[----:B------:R-:W-:Y:S02]  /*05a0*/  @!P0 VIADD R9, R9, 0x1 ;  /* 0x0000000109098836 */ /* 0x000fe40000000000 */
[----:B------:R-:W-:Y:S02]  /*05b0*/  @!P6 FADD R14, R3, R14 ;  /* 0x0000000e030ee221 */ /* 0x000fe40000000000 */
[----:B------:R-:W-:Y:S02]  /*05c0*/  @!P3 VIADD R9, R9, 0x1 ;  /* 0x000000010909b836 */ /* 0x000fe40000000000 */
[----:B------:R-:W0:Y:S03]  /*05d0*/  @!P6 F2I.TRUNC.NTZ R8, R14 ;  /* 0x0000000e0008e305 */ /* 0x000e26000020f100 */
[----:B------:R-:W-:-:S05]  /*05e0*/  IABS R7, R9 ;  /* 0x0000000900077213 */ /* 0x000fca0000000000 */
[----:B------:R-:W1:Y:S01]  /*05f0*/  I2F.RP R6, R7 ;  /* 0x0000000700067306 */ /* 0x000e620000209400 */
[----:B0-----:R-:W-:-:S07]  /*0600*/  @!P0 I2FP.F32.S32 R3, R8 ;  /* 0x0000000800038245 */ /* 0x001fce0000201400 */
[----:B-1----:R-:W0:Y:S02]  /*0610*/  MUFU.RCP R6, R6 ;  /* 0x0000000600067308 */ /* 0x002e240000001000 */
[----:B0-----:R-:W-:Y:S01]  /*0620*/  VIADD R2, R6, 0xffffffe ;  /* 0x0ffffffe06027836 */ /* 0x001fe20000000000 */
[----:B------:R-:W-:-:S05]  /*0630*/  IABS R12, R9 ;  /* 0x00000009000c7213 */ /* 0x000fca0000000000 */
[----:B------:R-:W-:Y:S02]  /*0640*/  IMAD.MOV R12, RZ, RZ, -R12 ;  /* 0x000000ffff0c7224 */ /* 0x000fe400078e0a0c */
[----:B--2---:R-:W-:-:S04]  /*0650*/  @!P0 FADD R4, R3, R4 ;  /* 0x0000000403048221 */ /* 0x004fc80000000000 */
[----:B------:R-:W0:Y:S08]  /*0660*/  @!P0 F2I.TRUNC.NTZ R8, R4 ;  /* 0x0000000400088305 */ /* 0x000e30000020f100 */
[----:B------:R-:W1:Y:S01]  /*0670*/  F2I.FTZ.U32.TRUNC.NTZ R3, R2 ;  /* 0x0000000200037305 */ /* 0x000e62000021f000 */
[----:B0-----:R-:W-:-:S05]  /*0680*/  @!P3 I2FP.F32.S32 R10, R8 ;  /* 0x00000008000ab245 */ /* 0x001fca0000201400 */
[----:B------:R-:W-:-:S04]  /*0690*/  @!P3 FADD R5, R10, R5 ;  /* 0x000000050a05b221 */ /* 0x000fc80000000000 */
[----:B------:R-:W0:Y:S01]  /*06a0*/  @!P3 F2I.TRUNC.NTZ R8, R5 ;  /* 0x000000050008b305 */ /* 0x000e22000020f100 */
[----:B-1----:R-:W-:Y:S02]  /*06b0*/  IMAD.MOV R10, RZ, RZ, -R3 ;  /* 0x000000ffff0a7224 */ /* 0x002fe400078e0a03 */
[----:B------:R-:W-:Y:S02]  /*06c0*/  IMAD.MOV.U32 R2, RZ, RZ, RZ ;  /* 0x000000ffff027224 */ /* 0x000fe400078e00ff */
[----:B------:R-:W-:-:S04]  /*06d0*/  IMAD R11, R10, R7, RZ ;  /* 0x000000070a0b7224 */ /* 0x000fc800078e02ff */
[----:B------:R-:W-:Y:S01]  /*06e0*/  IMAD.HI.U32 R2, R3, R11, R2 ;  /* 0x0000000b03027227 */ /* 0x000fe200078e0002 */
[----:B0-----:R-:W-:-:S04]  /*06f0*/  IABS R6, R8 ;  /* 0x0000000800067213 */ /* 0x001fc80000000000 */
[----:B------:R-:W-:Y:S01]  /*0700*/  MOV R3, R6 ;  /* 0x0000000600037202 */ /* 0x000fe20000000f00 */
[----:B------:R-:W-:-:S04]  /*0710*/  IMAD.MOV.U32 R6, RZ, RZ, R12 ;  /* 0x000000ffff067224 */ /* 0x000fc800078e000c */
[----:B------:R-:W-:-:S04]  /*0720*/  IMAD.HI.U32 R4, R2, R3, RZ ;  /* 0x0000000302047227 */ /* 0x000fc800078e00ff */
[----:B------:R-:W-:-:S05]  /*0730*/  IMAD R2, R4, R6, R3 ;  /* 0x0000000604027224 */ /* 0x000fca00078e0203 */
[----:B------:R-:W-:Y:S02]  /*0740*/  ISETP.GT.U32.AND P1, PT, R7, R2, PT ;  /* 0x000000020700720c */ /* 0x000fe40003f24070 */
[----:B------:R-:W-:-:S11]  /*0750*/  LOP3.LUT R8, R8, R9, RZ, 0x3c, !PT ;  /* 0x0000000908087212 */ /* 0x000fd600078e3cff */
[----:B------:R-:W-:-:S05]  /*0760*/  @!P1 IMAD.IADD R2, R2, 0x1, -R7 ;  /* 0x0000000102029824 */ /* 0x000fca00078e0a07 */
[----:B------:R-:W-:Y:S02]  /*0770*/  ISETP.GE.U32.AND P0, PT, R2, R7, PT ;  /* 0x000000070200720c */ /* 0x000fe40003f06070 */
[----:B------:R-:W0:Y:S01]  /*0780*/  LDC.64 R2, c[0x0][0x388] ;  /* 0x0000e200ff027b82 */ /* 0x000e220000000a00 */
[----:B------:R-:W-:Y:S01]  /*0790*/  ISETP.GE.AND P2, PT, R8, RZ, PT ;  /* 0x000000ff0800720c */ /* 0x000fe20003f46270 */
[----:B------:R-:W-:Y:S01]  /*07a0*/  @!P1 VIADD R4, R4, 0x1 ;  /* 0x0000000104049836 */ /* 0x000fe20000000000 */
[----:B------:R-:W-:-:S08]  /*07b0*/  ISETP.NE.AND P1, PT, R9, RZ, PT ;  /* 0x000000ff0900720c */ /* 0x000fd00003f25270 */
[----:B------:R-:W-:-:S04]  /*07c0*/  @P0 VIADD R4, R4, 0x1 ;  /* 0x0000000104040836 */ /* 0x000fc80000000000 */
[----:B------:R-:W-:Y:S01]  /*07d0*/  @!P2 IMAD.MOV R4, RZ, RZ, -R4 ;  /* 0x000000ffff04a224 */ /* 0x000fe200078e0a04 */
[----:B------:R-:W-:-:S04]  /*07e0*/  @!P1 LOP3.LUT R4, RZ, R9, RZ, 0x33, !PT ;  /* 0x00000009ff049212 */ /* 0x000fc800078e33ff */
[----:B------:R-:W-:Y:S01]  /*07f0*/  I2FP.F32.S32 R5, R4 ;  /* 0x0000000400057245 */ /* 0x000fe20000201400 */
[----:B0-----:R-:W-:-:S05]  /*0800*/  IMAD.WIDE R2, R0, 0x4, R2 ;  /* 0x0000000400027825 */ /* 0x001fca00078e0202 */
[----:B------:R-:W-:Y:S01]  /*0810*/  STG.E desc[UR4][R2.64], R5 ;  /* 0x0000000502007986 */ /* 0x000fe2000c101904 */
[----:B------:R-:W-:Y:S05]  /*0820*/  EXIT ;  /* 0x000000000000794d */ /* 0x000fea0003800000 */
.L_x_0:
[----:B------:R-:W-:-:S00]  /*0830*/  BRA `(.L_x_0) ;  /* 0xfffffffc00fc7947 */ /* 0x000fc0000383ffff */
[----:B------:R-:W-:-:S00]  /*0840*/  NOP ;  /* 0x0000000000007918 */ /* 0x000fc00000000000 */
        /* <DEDUP_REMOVED lines=11> */
.L_x_1:


//--------------------- .nv.shared.reserved.0     --------------------------
	.section	.nv.shared.reserved.0,"aw",@nobits
	.weak		__nv_reservedSMEM_offset_0_alias
	.size		__nv_reservedSMEM_offset_0_alias, 0, 64
	.other		__nv_reservedSMEM_offset_0_alias,@"STO_CUDA_RESERVED_SHARED STV_DEFAULT"
__nv_reservedSMEM_offset_0_alias:
	.zero		0
	.zero		64


//--------------------- .nv.constant0._Z10Kernel_borPfS_ii --------------------------
	.section	.nv.constant0._Z10Kernel_borPfS_ii,"a",@progbits
	.sectionflags	@""
	.align	4
.nv.constant0._Z10Kernel_borPfS_ii:
	.zero		920


//--------------------- SYMBOLS --------------------------

	.type		.nv.reservedSmem.offset0,@object
	.size		.nv.reservedSmem.offset0,0x4
